//
// Generated by NVIDIA NVVM Compiler
//
// Compiler Build ID: CL-36424714
// Cuda compilation tools, release 13.0, V13.0.88
// Based on NVVM 20.0.0
//

.version 9.0
.target sm_100
.address_size 64

	// .globl	SumKernel
// _ZZ9SumKernelE9sharedSum has been demoted

.visible .entry SumKernel(
	.param .u64 .ptr .align 1 SumKernel_param_0,
	.param .u64 .ptr .align 1 SumKernel_param_1,
	.param .u32 SumKernel_param_2
)
{
	.reg .pred 	%p<7>;
	.reg .b32 	%r<14>;
	.reg .b64 	%rd<12>;
	.reg .b64 	%fd<11>;
	// demoted variable
	.shared .align 8 .b8 _ZZ9SumKernelE9sharedSum[2048];
	ld.param.u64 	%rd6, [SumKernel_param_0];
	ld.param.u64 	%rd5, [SumKernel_param_1];
	ld.param.u32 	%r7, [SumKernel_param_2];
	cvta.to.global.u64 	%rd1, %rd6;
	mov.u32 	%r1, %tid.x;
	mov.u32 	%r8, %ctaid.x;
	mov.u32 	%r13, %ntid.x;
	mad.lo.s32 	%r3, %r8, %r13, %r1;
	setp.ge.s32 	%p1, %r3, %r7;
	mov.f64 	%fd10, 0d0000000000000000;
	@%p1 bra 	$L__BB0_2;
	cvta.to.global.u64 	%rd7, %rd5;
	mul.wide.s32 	%rd8, %r3, 8;
	add.s64 	%rd9, %rd7, %rd8;
	ld.global.f64 	%fd10, [%rd9];
$L__BB0_2:
	shl.b32 	%r9, %r1, 3;
	mov.u32 	%r10, _ZZ9SumKernelE9sharedSum;
	add.s32 	%r4, %r10, %r9;
	st.shared.f64 	[%r4], %fd10;
	bar.sync 	0;
	setp.lt.u32 	%p2, %r13, 2;
	@%p2 bra 	$L__BB0_6;
$L__BB0_3:
	shr.u32 	%r6, %r13, 1;
	setp.ge.u32 	%p3, %r1, %r6;
	@%p3 bra 	$L__BB0_5;
	shl.b32 	%r11, %r6, 3;
	add.s32 	%r12, %r4, %r11;
	ld.shared.f64 	%fd5, [%r12];
	ld.shared.f64 	%fd6, [%r4];
	add.f64 	%fd7, %fd5, %fd6;
	st.shared.f64 	[%r4], %fd7;
$L__BB0_5:
	bar.sync 	0;
	setp.gt.u32 	%p4, %r13, 3;
	mov.u32 	%r13, %r6;
	@%p4 bra 	$L__BB0_3;
$L__BB0_6:
	setp.ne.s32 	%p5, %r1, 0;
	@%p5 bra 	$L__BB0_9;
	ld.shared.f64 	%fd3, [_ZZ9SumKernelE9sharedSum];
	ld.global.u64 	%rd11, [%rd1];
$L__BB0_8:
	mov.b64 	%fd8, %rd11;
	add.f64 	%fd9, %fd3, %fd8;
	mov.b64 	%rd10, %fd9;
	atom.relaxed.global.cas.b64 	%rd4, [%rd1], %rd11, %rd10;
	setp.ne.s64 	%p6, %rd11, %rd4;
	mov.u64 	%rd11, %rd4;
	@%p6 bra 	$L__BB0_8;
$L__BB0_9:
	ret;

}


// ===== COMPILED SASS (sm_100) =====

	.target	sm_100

	.elftype	@"ET_EXEC"


//--------------------- .note.nv.tkinfo           --------------------------
	.section	.note.nv.tkinfo,"",@"SHT_NOTE"
	.sectionflags	@"SHF_NOTE_NV_TKINFO"
	.tkinfo
        /*0018*/ 	.word	0x00000002
        /*0030*/ 	.string	""
        /*0030*/ 	.string	"ptxas"
        /*0030*/ 	.string	"Cuda compilation tools, release 13.0, V13.0.88"
        /*0030*/ 	.string	"Build cuda_13.0.r13.0/compiler.36424714_0"
        /*0030*/ 	.string	"-arch sm_100 -m 64 "



//--------------------- .note.nv.cuinfo           --------------------------
	.section	.note.nv.cuinfo,"",@"SHT_NOTE"
	.sectionflags	@"SHF_NOTE_NV_CUINFO"
        /*0018*/ 	.short	0x0002
        /*001a*/ 	.short	0x0064
        /*001c*/ 	.short	0x0082
	.zero		2


//--------------------- .nv.info                  --------------------------
	.section	.nv.info,"",@"SHT_CUDA_INFO"
	.align	4


	//----- nvinfo : EIATTR_REGCOUNT
	.align		4
        /*0000*/ 	.byte	0x04, 0x2f
        /*0002*/ 	.short	(.L_1 - .L_0)
	.align		4
.L_0:
        /*0004*/ 	.word	index@(SumKernel)
        /*0008*/ 	.word	0x0000000e


	//----- nvinfo : EIATTR_FRAME_SIZE
	.align		4
.L_1:
        /*000c*/ 	.byte	0x04, 0x11
        /*000e*/ 	.short	(.L_3 - .L_2)
	.align		4
.L_2:
        /*0010*/ 	.word	index@(SumKernel)
        /*0014*/ 	.word	0x00000000


	//----- nvinfo : EIATTR_MIN_STACK_SIZE
	.align		4
.L_3:
        /*0018*/ 	.byte	0x04, 0x12
        /*001a*/ 	.short	(.L_5 - .L_4)
	.align		4
.L_4:
        /*001c*/ 	.word	index@(SumKernel)
        /*0020*/ 	.word	0x00000000
.L_5:


//--------------------- .nv.compat                --------------------------
	.section	.nv.compat,"",@"SHT_CUDA_COMPAT_INFO"
	.align	4
        /*0000*/ 	.byte	0x02, 0x09, 0x00, 0x00, 0x02, 0x02, 0x01, 0x00, 0x02, 0x05, 0x05, 0x00, 0x03, 0x07, 0x01, 0x01
        /*0010*/ 	.byte	0x02, 0x03, 0x00, 0x00, 0x02, 0x06, 0x01, 0x00, 0x04, 0x0b, 0x08, 0x00, 0x01, 0x00, 0x00, 0x00
        /*0020*/ 	.byte	0x00, 0x00, 0x00, 0x00


//--------------------- .nv.info.SumKernel        --------------------------
	.section	.nv.info.SumKernel,"",@"SHT_CUDA_INFO"
	.sectionflags	@""
	.align	4


	//----- nvinfo : EIATTR_CUDA_API_VERSION
	.align		4
        /*0000*/ 	.byte	0x04, 0x37
        /*0002*/ 	.short	(.L_7 - .L_6)
.L_6:
        /*0004*/ 	.word	0x00000082


	//----- nvinfo : EIATTR_KPARAM_INFO
	.align		4
.L_7:
        /*0008*/ 	.byte	0x04, 0x17
        /*000a*/ 	.short	(.L_9 - .L_8)
.L_8:
        /*000c*/ 	.word	0x00000000
        /*0010*/ 	.short	0x0002
        /*0012*/ 	.short	0x0010
        /*0014*/ 	.byte	0x00, 0xf0, 0x11, 0x00


	//----- nvinfo : EIATTR_KPARAM_INFO
	.align		4
.L_9:
        /*0018*/ 	.byte	0x04, 0x17
        /*001a*/ 	.short	(.L_11 - .L_10)
.L_10:
        /*001c*/ 	.word	0x00000000
        /*0020*/ 	.short	0x0001
        /*0022*/ 	.short	0x0008
        /*0024*/ 	.byte	0x00, 0xf5, 0x21, 0x00


	//----- nvinfo : EIATTR_KPARAM_INFO
	.align		4
.L_11:
        /*0028*/ 	.byte	0x04, 0x17
        /*002a*/ 	.short	(.L_13 - .L_12)
.L_12:
        /*002c*/ 	.word	0x00000000
        /*0030*/ 	.short	0x0000
        /*0032*/ 	.short	0x0000
        /*0034*/ 	.byte	0x00, 0xf5, 0x21, 0x00


	//----- nvinfo : EIATTR_SPARSE_MMA_MASK
	.align		4
.L_13:
        /*0038*/ 	.byte	0x03, 0x50
        /*003a*/ 	.short	0x0000


	//----- nvinfo : EIATTR_MAXREG_COUNT
	.align		4
        /*003c*/ 	.byte	0x03, 0x1b
        /*003e*/ 	.short	0x00ff


	//----- nvinfo : EIATTR_NUM_BARRIERS
	.align		4
        /*0040*/ 	.byte	0x02, 0x4c
        /*0042*/ 	.byte	0x01
	.zero		1


	//----- nvinfo : EIATTR_MERCURY_ISA_VERSION
	.align		4
        /*0044*/ 	.byte	0x03, 0x5f
        /*0046*/ 	.short	0x0101


	//----- nvinfo : EIATTR_VRC_CTA_INIT_COUNT
	.align		4
        /*0048*/ 	.byte	0x02, 0x4a
	.zero		1
	.zero		1


	//----- nvinfo : EIATTR_EXIT_INSTR_OFFSETS
	.align		4
        /*004c*/ 	.byte	0x04, 0x1c
        /*004e*/ 	.short	(.L_15 - .L_14)


	//   ....[0]....
.L_14:
        /*0050*/ 	.word	0x00000200


	//   ....[1]....
        /*0054*/ 	.word	0x000002f0


	//----- nvinfo : EIATTR_CRS_STACK_SIZE
	.align		4
.L_15:
        /*0058*/ 	.byte	0x04, 0x1e
        /*005a*/ 	.short	(.L_17 - .L_16)
.L_16:
        /*005c*/ 	.word	0x00000000


	//----- nvinfo : EIATTR_CBANK_PARAM_SIZE
	.align		4
.L_17:
        /*0060*/ 	.byte	0x03, 0x19
        /*0062*/ 	.short	0x0014


	//----- nvinfo : EIATTR_PARAM_CBANK
	.align		4
        /*0064*/ 	.byte	0x04, 0x0a
        /*0066*/ 	.short	(.L_19 - .L_18)
	.align		4
.L_18:
        /*0068*/ 	.word	index@(.nv.constant0.SumKernel)
        /*006c*/ 	.short	0x0380
        /*006e*/ 	.short	0x0014


	//----- nvinfo : EIATTR_SW_WAR
	.align		4
.L_19:
        /*0070*/ 	.byte	0x04, 0x36
        /*0072*/ 	.short	(.L_21 - .L_20)
.L_20:
        /*0074*/ 	.word	0x00000008
.L_21:


//--------------------- .nv.callgraph             --------------------------
	.section	.nv.callgraph,"",@"SHT_CUDA_CALLGRAPH"
	.align	4
	.sectionentsize	8
	.align		4
        /*0000*/ 	.word	0x00000000
	.align		4
        /*0004*/ 	.word	0xffffffff
	.align		4
        /*0008*/ 	.word	0x00000000
	.align		4
        /*000c*/ 	.word	0xfffffffe
	.align		4
        /*0010*/ 	.word	0x00000000
	.align		4
        /*0014*/ 	.word	0xfffffffd
	.align		4
        /*0018*/ 	.word	0x00000000
	.align		4
        /*001c*/ 	.word	0xfffffffc


//--------------------- .text.SumKernel           --------------------------
	.section	.text.SumKernel,"ax",@progbits
	.align	128
        .global         SumKernel
        .type           SumKernel,@function
        .size           SumKernel,(.L_x_4 - SumKernel)
        .other          SumKernel,@"STO_CUDA_ENTRY STV_DEFAULT"
SumKernel:
.text.SumKernel:
[----:B------:R-:W-:Y:S01]  /*0000*/  LDC R1, c[0x0][0x37c] ;  /* 0x0000df00ff017b82 */ /* 0x000fe20000000800 */
[----:B------:R-:W0:Y:S07]  /*0010*/  S2R R9, SR_TID.X ;  /* 0x0000000000097919 */ /* 0x000e2e0000002100 */
[----:B------:R-:W0:Y:S01]  /*0020*/  S2UR UR4, SR_CTAID.X ;  /* 0x00000000000479c3 */ /* 0x000e220000002500 */
[----:B------:R-:W1:Y:S01]  /*0030*/  LDCU UR5, c[0x0][0x390] ;  /* 0x00007200ff0577ac */ /* 0x000e620008000800 */
[----:B------:R-:W-:Y:S01]  /*0040*/  CS2R R2, SRZ ;  /* 0x0000000000027805 */ /* 0x000fe2000001ff00 */
[----:B------:R-:W2:Y:S05]  /*0050*/  LDCU.64 UR6, c[0x0][0x358] ;  /* 0x00006b00ff0677ac */ /* 0x000eaa0008000a00 */
[----:B------:R-:W0:Y:S02]  /*0060*/  LDC R0, c[0x0][0x360] ;  /* 0x0000d800ff007b82 */ /* 0x000e240000000800 */
[----:B0-----:R-:W-:-:S05]  /*0070*/  IMAD R7, R0, UR4, R9 ;  /* 0x0000000400077c24 */ /* 0x001fca000f8e0209 */
[----:B-1----:R-:W-:-:S13]  /*0080*/  ISETP.GE.AND P0, PT, R7, UR5, PT ;  /* 0x0000000507007c0c */ /* 0x002fda000bf06270 */
[----:B------:R-:W0:Y:S02]  /*0090*/  @!P0 LDC.64 R4, c[0x0][0x388] ;  /* 0x0000e200ff048b82 */ /* 0x000e240000000a00 */
[----:B0-----:R-:W-:-:S05]  /*00a0*/  @!P0 IMAD.WIDE R4, R7, 0x8, R4 ;  /* 0x0000000807048825 */ /* 0x001fca00078e0204 */
[----:B--2---:R-:W2:Y:S01]  /*00b0*/  @!P0 LDG.E.64 R2, desc[UR6][R4.64] ;  /* 0x0000000604028981 */ /* 0x004ea2000c1e1b00 */
[----:B------:R-:W0:Y:S01]  /*00c0*/  S2UR UR5, SR_CgaCtaId ;  /* 0x00000000000579c3 */ /* 0x000e220000008800 */
[----:B------:R-:W-:Y:S01]  /*00d0*/  UMOV UR4, 0x400 ;  /* 0x0000040000047882 */ /* 0x000fe20000000000 */
[----:B------:R-:W-:Y:S02]  /*00e0*/  ISETP.GE.U32.AND P1, PT, R0, 0x2, PT ;  /* 0x000000020000780c */ /* 0x000fe40003f26070 */
[----:B------:R-:W-:Y:S01]  /*00f0*/  ISETP.NE.AND P0, PT, R9, RZ, PT ;  /* 0x000000ff0900720c */ /* 0x000fe20003f05270 */
[----:B0-----:R-:W-:-:S06]  /*0100*/  ULEA UR4, UR5, UR4, 0x18 ;  /* 0x0000000405047291 */ /* 0x001fcc000f8ec0ff */
[----:B------:R-:W-:-:S05]  /*0110*/  LEA R7, R9, UR4, 0x3 ;  /* 0x0000000409077c11 */ /* 0x000fca000f8e18ff */
[----:B--2---:R0:W-:Y:S01]  /*0120*/  STS.64 [R7], R2 ;  /* 0x0000000207007388 */ /* 0x0041e20000000a00 */
[----:B------:R-:W-:Y:S06]  /*0130*/  BAR.SYNC.DEFER_BLOCKING 0x0 ;  /* 0x0000000000007b1d */ /* 0x000fec0000010000 */
[----:B------:R-:W-:Y:S05]  /*0140*/  @!P1 BRA `(.L_x_0) ;  /* 0x00000000002c9947 */ /* 0x000fea0003800000 */
.L_x_1:
[----:B------:R-:W-:-:S04]  /*0150*/  SHF.R.U32.HI R8, RZ, 0x1, R0 ;  /* 0x00000001ff087819 */ /* 0x000fc80000011600 */
[----:B------:R-:W-:-:S13]  /*0160*/  ISETP.GE.U32.AND P1, PT, R9, R8, PT ;  /* 0x000000080900720c */ /* 0x000fda0003f26070 */
[----:B------:R-:W-:Y:S01]  /*0170*/  @!P1 IMAD R6, R8, 0x8, R7 ;  /* 0x0000000808069824 */ /* 0x000fe200078e0207 */
[----:B------:R-:W-:Y:S04]  /*0180*/  @!P1 LDS.64 R4, [R7] ;  /* 0x0000000007049984 */ /* 0x000fe80000000a00 */
[----:B0-----:R-:W0:Y:S02]  /*0190*/  @!P1 LDS.64 R2, [R6] ;  /* 0x0000000006029984 */ /* 0x001e240000000a00 */
[----:B0-----:R-:W-:-:S07]  /*01a0*/  @!P1 DADD R2, R2, R4 ;  /* 0x0000000002029229 */ /* 0x001fce0000000004 */
[----:B------:R1:W-:Y:S01]  /*01b0*/  @!P1 STS.64 [R7], R2 ;  /* 0x0000000207009388 */ /* 0x0003e20000000a00 */
[----:B------:R-:W-:Y:S01]  /*01c0*/  BAR.SYNC.DEFER_BLOCKING 0x0 ;  /* 0x0000000000007b1d */ /* 0x000fe20000010000 */
[----:B------:R-:W-:Y:S01]  /*01d0*/  ISETP.GT.U32.AND P1, PT, R0, 0x3, PT ;  /* 0x000000030000780c */ /* 0x000fe20003f24070 */
[----:B------:R-:W-:-:S12]  /*01e0*/  IMAD.MOV.U32 R0, RZ, RZ, R8 ;  /* 0x000000ffff007224 */ /* 0x000fd800078e0008 */
[----:B-1----:R-:W-:Y:S05]  /*01f0*/  @P1 BRA `(.L_x_1) ;  /* 0xfffffffc00d41947 */ /* 0x002fea000383ffff */
.L_x_0:
[----:B------:R-:W-:Y:S05]  /*0200*/  @P0 EXIT ;  /* 0x000000000000094d */ /* 0x000fea0003800000 */
[----:B------:R-:W1:Y:S02]  /*0210*/  LDC.64 R4, c[0x0][0x380] ;  /* 0x0000e000ff047b82 */ /* 0x000e640000000a00 */
[----:B-1----:R1:W5:Y:S06]  /*0220*/  LDG.E.64 R8, desc[UR6][R4.64] ;  /* 0x0000000604087981 */ /* 0x00236c000c1e1b00 */
[----:B------:R-:W2:Y:S01]  /*0230*/  S2UR UR5, SR_CgaCtaId ;  /* 0x00000000000579c3 */ /* 0x000ea20000008800 */
[----:B------:R-:W-:Y:S02]  /*0240*/  UMOV UR4, 0x400 ;  /* 0x0000040000047882 */ /* 0x000fe40000000000 */
[----:B--2---:R-:W-:-:S09]  /*0250*/  ULEA UR4, UR5, UR4, 0x18 ;  /* 0x0000000405047291 */ /* 0x004fd2000f8ec0ff */
[----:B01----:R-:W0:Y:S03]  /*0260*/  LDS.64 R2, [UR4] ;  /* 0x00000004ff027984 */ /* 0x003e260008000a00 */
.L_x_2:
[----:B0----5:R-:W-:Y:S01]  /*0270*/  DADD R10, R2, R8 ;  /* 0x00000000020a7229 */ /* 0x021fe20000000008 */
[----:B------:R-:W-:Y:S09]  /*0280*/  YIELD ;  /* 0x0000000000007946 */ /* 0x000ff20003800000 */
[----:B------:R-:W2:Y:S02]  /*0290*/  ATOMG.E.CAS.64.STRONG.GPU PT, R10, [R4], R8, R10 ;  /* 0x00000008040a73a9 */ /* 0x000ea400001ee50a */
[----:B--2---:R-:W-:Y:S01]  /*02a0*/  ISETP.NE.U32.AND P0, PT, R8, R10, PT ;  /* 0x0000000a0800720c */ /* 0x004fe20003f05070 */
[----:B------:R-:W-:-:S03]  /*02b0*/  IMAD.MOV.U32 R8, RZ, RZ, R10 ;  /* 0x000000ffff087224 */ /* 0x000fc600078e000a */
[----:B------:R-:W-:Y:S01]  /*02c0*/  ISETP.NE.AND.EX P0, PT, R9, R11, PT, P0 ;  /* 0x0000000b0900720c */ /* 0x000fe20003f05300 */
[----:B------:R-:W-:-:S12]  /*02d0*/  IMAD.MOV.U32 R9, RZ, RZ, R11 ;  /* 0x000000ffff097224 */ /* 0x000fd800078e000b */
[----:B------:R-:W-:Y:S05]  /*02e0*/  @P0 BRA `(.L_x_2) ;  /* 0xfffffffc00e00947 */ /* 0x000fea000383ffff */
[----:B------:R-:W-:Y:S05]  /*02f0*/  EXIT ;  /* 0x000000000000794d */ /* 0x000fea0003800000 */
.L_x_3:
[----:B------:R-:W-:-:S00]  /*0300*/  BRA `(.L_x_3) ;  /* 0xfffffffc00fc7947 */ /* 0x000fc0000383ffff */
[----:B------:R-:W-:-:S00]  /*0310*/  NOP ;  /* 0x0000000000007918 */ /* 0x000fc00000000000 */
        /* <DEDUP_REMOVED lines=14> */
.L_x_4:


//--------------------- .nv.shared.SumKernel      --------------------------
	.section	.nv.shared.SumKernel,"aw",@nobits
	.sectionflags	@""
	.align	8
.nv.shared.SumKernel:
	.zero		3072


//--------------------- .nv.shared.reserved.0     --------------------------
	.section	.nv.shared.reserved.0,"aw",@nobits
	.weak		__nv_reservedSMEM_offset_0_alias
	.size		__nv_reservedSMEM_offset_0_alias, 0, 64
	.other		__nv_reservedSMEM_offset_0_alias,@"STO_CUDA_RESERVED_SHARED STV_DEFAULT"
__nv_reservedSMEM_offset_0_alias:
	.zero		0
	.zero		64


//--------------------- .nv.constant0.SumKernel   --------------------------
	.section	.nv.constant0.SumKernel,"a",@progbits
	.sectionflags	@""
	.align	4
.nv.constant0.SumKernel:
	.zero		916


//--------------------- SYMBOLS --------------------------

	.type		.nv.reservedSmem.offset0,@object
	.size		.nv.reservedSmem.offset0,0x4
	.type		.nv.reservedSmem.cap,@object
	.size		.nv.reservedSmem.cap,0x4
